	.headerflags	@"EF_CUDA_TEXMODE_UNIFIED EF_CUDA_64BIT_ADDRESS EF_CUDA_ACCELERATORS EF_CUDA_SM90 EF_CUDA_VIRTUAL_SM(EF_CUDA_SM90)"
	.elftype	@"ET_EXEC"


//--------------------- .nv.info                  --------------------------
	.section	.nv.info,"",@"SHT_CUDA_INFO"
	.align	4


	//----- nvinfo : EIATTR_REGCOUNT
	.align		4
        /*0000*/ 	.byte	0x04, 0x2f
        /*0002*/ 	.short	(.L_3 - .L_2)
	.align		4
.L_2:
        /*0004*/ 	.word	index@(triton_poi_fused__native_batch_norm_legit_no_training_convolution_relu_36)
        /*0008*/ 	.word	0x0000001f


	//----- nvinfo : EIATTR_MIN_STACK_SIZE
	.align		4
.L_3:
        /*000c*/ 	.byte	0x04, 0x12
        /*000e*/ 	.short	(.L_5 - .L_4)
	.align		4
.L_4:
        /*0010*/ 	.word	index@(triton_poi_fused__native_batch_norm_legit_no_training_convolution_relu_36)
        /*0014*/ 	.word	0x00000000


	//----- nvinfo : EIATTR_FRAME_SIZE
	.align		4
.L_5:
        /*0018*/ 	.byte	0x04, 0x11
        /*001a*/ 	.short	(.L_7 - .L_6)
	.align		4
.L_6:
        /*001c*/ 	.word	index@(triton_poi_fused__native_batch_norm_legit_no_training_convolution_relu_36)
        /*0020*/ 	.word	0x00000000


	//----- nvinfo : EIATTR_MIN_STACK_SIZE
	.align		4
.L_7:
        /*0024*/ 	.byte	0x04, 0x12
        /*0026*/ 	.short	(.L_9 - .L_8)
	.align		4
.L_8:
        /*0028*/ 	.word	index@(triton_poi_fused__native_batch_norm_legit_no_training_convolution_relu_36)
        /*002c*/ 	.word	0x00000000
.L_9:


//--------------------- .nv.info.triton_poi_fused__native_batch_norm_legit_no_training_convolution_relu_36 --------------------------
	.section	.nv.info.triton_poi_fused__native_batch_norm_legit_no_training_convolution_relu_36,"",@"SHT_CUDA_INFO"
	.sectionflags	@""
	.align	4


	//----- nvinfo : EIATTR_CUDA_API_VERSION
	.align		4
        /*0000*/ 	.byte	0x04, 0x37
        /*0002*/ 	.short	(.L_11 - .L_10)
.L_10:
        /*0004*/ 	.word	0x0000007c


	//----- nvinfo : EIATTR_KPARAM_INFO
	.align		4
.L_11:
        /*0008*/ 	.byte	0x04, 0x17
        /*000a*/ 	.short	(.L_13 - .L_12)
.L_12:
        /*000c*/ 	.word	0x00000000
        /*0010*/ 	.short	0x0007
        /*0012*/ 	.short	0x0038
        /*0014*/ 	.byte	0x00, 0xf0, 0x11, 0x00


	//----- nvinfo : EIATTR_KPARAM_INFO
	.align		4
.L_13:
        /*0018*/ 	.byte	0x04, 0x17
        /*001a*/ 	.short	(.L_15 - .L_14)
.L_14:
        /*001c*/ 	.word	0x00000000
        /*0020*/ 	.short	0x0006
        /*0022*/ 	.short	0x0030
        /*0024*/ 	.byte	0x00, 0xf4, 0x21, 0x00


	//----- nvinfo : EIATTR_KPARAM_INFO
	.align		4
.L_15:
        /*0028*/ 	.byte	0x04, 0x17
        /*002a*/ 	.short	(.L_17 - .L_16)
.L_16:
        /*002c*/ 	.word	0x00000000
        /*0030*/ 	.short	0x0005
        /*0032*/ 	.short	0x0028
        /*0034*/ 	.byte	0x00, 0xf4, 0x21, 0x00


	//----- nvinfo : EIATTR_KPARAM_INFO
	.align		4
.L_17:
        /*0038*/ 	.byte	0x04, 0x17
        /*003a*/ 	.short	(.L_19 - .L_18)
.L_18:
        /*003c*/ 	.word	0x00000000
        /*0040*/ 	.short	0x0004
        /*0042*/ 	.short	0x0020
        /*0044*/ 	.byte	0x00, 0xf4, 0x21, 0x00


	//----- nvinfo : EIATTR_KPARAM_INFO
	.align		4
.L_19:
        /*0048*/ 	.byte	0x04, 0x17
        /*004a*/ 	.short	(.L_21 - .L_20)
.L_20:
        /*004c*/ 	.word	0x00000000
        /*0050*/ 	.short	0x0003
        /*0052*/ 	.short	0x0018
        /*0054*/ 	.byte	0x00, 0xf4, 0x21, 0x00


	//----- nvinfo : EIATTR_KPARAM_INFO
	.align		4
.L_21:
        /*0058*/ 	.byte	0x04, 0x17
        /*005a*/ 	.short	(.L_23 - .L_22)
.L_22:
        /*005c*/ 	.word	0x00000000
        /*0060*/ 	.short	0x0002
        /*0062*/ 	.short	0x0010
        /*0064*/ 	.byte	0x00, 0xf4, 0x21, 0x00


	//----- nvinfo : EIATTR_KPARAM_INFO
	.align		4
.L_23:
        /*0068*/ 	.byte	0x04, 0x17
        /*006a*/ 	.short	(.L_25 - .L_24)
.L_24:
        /*006c*/ 	.word	0x00000000
        /*0070*/ 	.short	0x0001
        /*0072*/ 	.short	0x0008
        /*0074*/ 	.byte	0x00, 0xf4, 0x21, 0x00


	//----- nvinfo : EIATTR_KPARAM_INFO
	.align		4
.L_25:
        /*0078*/ 	.byte	0x04, 0x17
        /*007a*/ 	.short	(.L_27 - .L_26)
.L_26:
        /*007c*/ 	.word	0x00000000
        /*0080*/ 	.short	0x0000
        /*0082*/ 	.short	0x0000
        /*0084*/ 	.byte	0x00, 0xf4, 0x21, 0x00


	//----- nvinfo : EIATTR_SPARSE_MMA_MASK
	.align		4
.L_27:
        /*0088*/ 	.byte	0x03, 0x50
        /*008a*/ 	.short	0x0000


	//----- nvinfo : EIATTR_MAXREG_COUNT
	.align		4
        /*008c*/ 	.byte	0x03, 0x1b
        /*008e*/ 	.short	0x00ff


	//----- nvinfo : EIATTR_EXIT_INSTR_OFFSETS
	.align		4
        /*0090*/ 	.byte	0x04, 0x1c
        /*0092*/ 	.short	(.L_29 - .L_28)


	//   ....[0]....
.L_28:
        /*0094*/ 	.word	0x00000630


	//----- nvinfo : EIATTR_REQNTID
	.align		4
.L_29:
        /*0098*/ 	.byte	0x04, 0x10
        /*009a*/ 	.short	(.L_31 - .L_30)
.L_30:
        /*009c*/ 	.word	0x00000080
        /*00a0*/ 	.word	0x00000001
        /*00a4*/ 	.word	0x00000001


	//----- nvinfo : EIATTR_CBANK_PARAM_SIZE
	.align		4
.L_31:
        /*00a8*/ 	.byte	0x03, 0x19
        /*00aa*/ 	.short	0x003c


	//----- nvinfo : EIATTR_PARAM_CBANK
	.align		4
        /*00ac*/ 	.byte	0x04, 0x0a
        /*00ae*/ 	.short	(.L_33 - .L_32)
	.align		4
.L_32:
        /*00b0*/ 	.word	index@(.nv.constant0.triton_poi_fused__native_batch_norm_legit_no_training_convolution_relu_36)
        /*00b4*/ 	.short	0x0210
        /*00b6*/ 	.short	0x003c


	//----- nvinfo : EIATTR_SW_WAR
	.align		4
.L_33:
        /*00b8*/ 	.byte	0x04, 0x36
        /*00ba*/ 	.short	(.L_35 - .L_34)
.L_34:
        /*00bc*/ 	.word	0x00000008
.L_35:


//--------------------- .nv.callgraph             --------------------------
	.section	.nv.callgraph,"",@"SHT_CUDA_CALLGRAPH"
	.align	4
	.sectionentsize	8
	.align		4
        /*0000*/ 	.word	0x00000000
	.align		4
        /*0004*/ 	.word	0xffffffff
	.align		4
        /*0008*/ 	.word	0x00000000
	.align		4
        /*000c*/ 	.word	0xfffffffe
	.align		4
        /*0010*/ 	.word	0x00000000
	.align		4
        /*0014*/ 	.word	0xfffffffd
	.align		4
        /*0018*/ 	.word	0x00000000
	.align		4
        /*001c*/ 	.word	0xfffffffc


//--------------------- .nv.constant4             --------------------------
	.section	.nv.constant4,"a",@progbits
	.align	8
	.align		8
.nv.constant4:
        /*0000*/ 	.dword	_$_str
	.align		8
        /*0008*/ 	.dword	_$_str_$_2


//--------------------- .text.triton_poi_fused__native_batch_norm_legit_no_training_convolution_relu_36 --------------------------
	.section	.text.triton_poi_fused__native_batch_norm_legit_no_training_convolution_relu_36,"ax",@progbits
	.align	128
        .global         triton_poi_fused__native_batch_norm_legit_no_training_convolution_relu_36
        .type           triton_poi_fused__native_batch_norm_legit_no_training_convolution_relu_36,@function
        .size           triton_poi_fused__native_batch_norm_legit_no_training_convolution_relu_36,(.L_x_1 - triton_poi_fused__native_batch_norm_legit_no_training_convolution_relu_36)
        .other          triton_poi_fused__native_batch_norm_legit_no_training_convolution_relu_36,@"STO_CUDA_ENTRY STV_DEFAULT"
triton_poi_fused__native_batch_norm_legit_no_training_convolution_relu_36:
.text.triton_poi_fused__native_batch_norm_legit_no_training_convolution_relu_36:
[----:B------:R-:W-:Y:S01]  /*0000*/  LDC R1, c[0x0][0x28] ;  /* 0x00000a00ff017b82 */ /* 0x000fe20000000800 */
[----:B------:R-:W1:Y:S07]  /*0010*/  S2R R0, SR_TID.X ;  /* 0x0000000000007919 */ /* 0x000e6e0000002100 */
[----:B------:R-:W2:Y:S01]  /*0020*/  LDC.64 R4, c[0x0][0x228] ;  /* 0x00008a00ff047b82 */ /* 0x000ea20000000a00 */
[----:B------:R-:W-:Y:S01]  /*0030*/  ULDC.64 UR4, c[0x0][0x208] ;  /* 0x0000820000047ab9 */ /* 0x000fe20000000a00 */
[----:B------:R-:W3:Y:S01]  /*0040*/  S2R R7, SR_CTAID.X ;  /* 0x0000000000077919 */ /* 0x000ee20000002500 */
[----:B------:R-:W-:-:S05]  /*0050*/  HFMA2.MMA R18, -RZ, RZ, 1.625, 0 ;  /* 0x3e800000ff127435 */ /* 0x000fca00000001ff */
[----:B------:R-:W4:Y:S08]  /*0060*/  LDC.64 R8, c[0x0][0x218] ;  /* 0x00008600ff087b82 */ /* 0x000f300000000a00 */
[----:B------:R-:W5:Y:S08]  /*0070*/  LDC.64 R26, c[0x0][0x210] ;  /* 0x00008400ff1a7b82 */ /* 0x000f700000000a00 */
[----:B------:R-:W5:Y:S01]  /*0080*/  LDC.64 R12, c[0x0][0x220] ;  /* 0x00008800ff0c7b82 */ /* 0x000f620000000a00 */
[----:B-1----:R-:W-:-:S07]  /*0090*/  SHF.L.U32 R0, R0, 0x2, RZ ;  /* 0x0000000200007819 */ /* 0x002fce00000006ff */
[----:B------:R-:W1:Y:S01]  /*00a0*/  LDC.64 R16, c[0x0][0x230] ;  /* 0x00008c00ff107b82 */ /* 0x000e620000000a00 */
[----:B---3--:R-:W-:Y:S02]  /*00b0*/  SHF.R.S32.HI R3, RZ, 0x16, R7 ;  /* 0x00000016ff037819 */ /* 0x008fe40000011407 */
[----:B------:R-:W-:Y:S02]  /*00c0*/  LOP3.LUT R0, R0, 0x1fc, RZ, 0xc0, !PT ;  /* 0x000001fc00007812 */ /* 0x000fe400078ec0ff */
[----:B------:R-:W-:-:S03]  /*00d0*/  SGXT R3, R3, 0x1 ;  /* 0x000000010303781a */ /* 0x000fc60000000200 */
[----:B------:R-:W3:Y:S01]  /*00e0*/  LDC.64 R20, c[0x0][0x238] ;  /* 0x00008e00ff147b82 */ /* 0x000ee20000000a00 */
[----:B------:R-:W-:-:S04]  /*00f0*/  LEA R0, R7, R0, 0x9 ;  /* 0x0000000007007211 */ /* 0x000fc800078e48ff */
[----:B------:R-:W-:-:S04]  /*0100*/  LEA.HI R3, R3, R0, RZ, 0x8 ;  /* 0x0000000003037211 */ /* 0x000fc800078f40ff */
[----:B------:R-:W-:-:S04]  /*0110*/  LOP3.LUT R3, R3, 0xffffff00, RZ, 0xc0, !PT ;  /* 0xffffff0003037812 */ /* 0x000fc800078ec0ff */
[----:B------:R-:W-:-:S05]  /*0120*/  IADD3 R23, R0, -R3, RZ ;  /* 0x8000000300177210 */ /* 0x000fca0007ffe0ff */
[----:B--2---:R-:W-:-:S06]  /*0130*/  IMAD.WIDE R4, R23, 0x4, R4 ;  /* 0x0000000417047825 */ /* 0x004fcc00078e0204 */
[----:B------:R-:W2:Y:S01]  /*0140*/  LDG.E.EL.128 R4, desc[UR4][R4.64] ;  /* 0x0000000404047981 */ /* 0x000ea2000c2e1d00 */
[----:B----4-:R-:W-:-:S04]  /*0150*/  IMAD.WIDE R8, R23, 0x4, R8 ;  /* 0x0000000417087825 */ /* 0x010fc800078e0208 */
[----:B-----5:R-:W-:Y:S02]  /*0160*/  IMAD.WIDE R26, R0, 0x4, R26 ;  /* 0x00000004001a7825 */ /* 0x020fe400078e021a */
[----:B------:R-:W4:Y:S02]  /*0170*/  LDG.E.EL.128 R8, desc[UR4][R8.64] ;  /* 0x0000000408087981 */ /* 0x000f24000c2e1d00 */
[----:B0-----:R-:W-:-:S04]  /*0180*/  IMAD.WIDE R12, R23, 0x4, R12 ;  /* 0x00000004170c7825 */ /* 0x001fc800078e020c */
[----:B-1----:R-:W-:-:S04]  /*0190*/  IMAD.WIDE R16, R23, 0x4, R16 ;  /* 0x0000000417107825 */ /* 0x002fc800078e0210 */
[----:B---3--:R-:W-:-:S04]  /*01a0*/  IMAD.WIDE R20, R23, 0x4, R20 ;  /* 0x0000000417147825 */ /* 0x008fc800078e0214 */
[----:B--2---:R-:W-:Y:S01]  /*01b0*/  FADD R2, R4, 9.9999997473787516356e-06 ;  /* 0x3727c5ac04027421 */ /* 0x004fe20000000000 */
[----:B------:R-:W-:Y:S01]  /*01c0*/  FADD R3, R5, 9.9999997473787516356e-06 ;  /* 0x3727c5ac05037421 */ /* 0x000fe20000000000 */
[----:B------:R-:W-:Y:S01]  /*01d0*/  FADD R6, R6, 9.9999997473787516356e-06 ;  /* 0x3727c5ac06067421 */ /* 0x000fe20000000000 */
[----:B------:R-:W-:-:S03]  /*01e0*/  FADD R7, R7, 9.9999997473787516356e-06 ;  /* 0x3727c5ac07077421 */ /* 0x000fc60000000000 */
[----:B------:R-:W0:Y:S08]  /*01f0*/  MUFU.SQRT R2, R2 ;  /* 0x0000000200027308 */ /* 0x000e300000002000 */
[----:B------:R-:W1:Y:S01]  /*0200*/  MUFU.SQRT R3, R3 ;  /* 0x0000000300037308 */ /* 0x000e620000002000 */
[----:B0-----:R-:W-:-:S07]  /*0210*/  FSETP.GT.AND P6, PT, R2, 8.50705917302346158658e+37, PT ;  /* 0x7e8000000200780b */ /* 0x001fce0003fc4000 */
[----:B------:R-:W0:Y:S01]  /*0220*/  MUFU.SQRT R24, R6 ;  /* 0x0000000600187308 */ /* 0x000e220000002000 */
[----:B------:R-:W-:Y:S02]  /*0230*/  FSETP.GEU.AND P5, PT, R2, 1.175494350822287508e-38, PT ;  /* 0x008000000200780b */ /* 0x000fe40003fae000 */
[----:B------:R-:W-:Y:S02]  /*0240*/  FSEL R5, R18, 1, P6 ;  /* 0x3f80000012057808 */ /* 0x000fe40003000000 */
[----:B-1----:R-:W-:-:S03]  /*0250*/  FSETP.GT.AND P4, PT, R3, 8.50705917302346158658e+37, PT ;  /* 0x7e8000000300780b */ /* 0x002fc60003f84000 */
[----:B------:R-:W1:Y:S01]  /*0260*/  MUFU.SQRT R22, R7 ;  /* 0x0000000700167308 */ /* 0x000e620000002000 */
[----:B------:R-:W-:Y:S01]  /*0270*/  FSETP.GEU.AND P3, PT, R3, 1.175494350822287508e-38, PT ;  /* 0x008000000300780b */ /* 0x000fe20003f6e000 */
[----:B------:R-:W-:-:S04]  /*0280*/  @P6 FMUL R2, R2, 0.25 ;  /* 0x3e80000002026820 */ /* 0x000fc80000400000 */
[----:B------:R-:W-:Y:S01]  /*0290*/  @!P5 FMUL R5, R5, 16777216 ;  /* 0x4b8000000505d820 */ /* 0x000fe20000400000 */
[----:B0-----:R-:W-:Y:S01]  /*02a0*/  FSETP.GT.AND P2, PT, R24, 8.50705917302346158658e+37, PT ;  /* 0x7e8000001800780b */ /* 0x001fe20003f44000 */
[----:B------:R-:W-:Y:S01]  /*02b0*/  @!P5 FMUL R2, R2, 16777216 ;  /* 0x4b8000000202d820 */ /* 0x000fe20000400000 */
[----:B------:R-:W-:Y:S01]  /*02c0*/  FSETP.GEU.AND P0, PT, R24, 1.175494350822287508e-38, PT ;  /* 0x008000001800780b */ /* 0x000fe20003f0e000 */
[----:B------:R-:W-:-:S04]  /*02d0*/  @P4 FMUL R3, R3, 0.25 ;  /* 0x3e80000003034820 */ /* 0x000fc80000400000 */
[----:B------:R-:W0:Y:S01]  /*02e0*/  MUFU.RCP R2, R2 ;  /* 0x0000000200027308 */ /* 0x000e220000001000 */
[C---:B-1----:R-:W-:Y:S01]  /*02f0*/  FSETP.GT.AND P1, PT, R22.reuse, 8.50705917302346158658e+37, PT ;  /* 0x7e8000001600780b */ /* 0x042fe20003f24000 */
[----:B------:R-:W-:Y:S01]  /*0300*/  @!P3 FMUL R3, R3, 16777216 ;  /* 0x4b8000000303b820 */ /* 0x000fe20000400000 */
[----:B------:R-:W-:-:S03]  /*0310*/  FSETP.GEU.AND P6, PT, R22, 1.175494350822287508e-38, PT ;  /* 0x008000001600780b */ /* 0x000fc60003fce000 */
[----:B------:R-:W-:Y:S02]  /*0320*/  @P2 FMUL R24, R24, 0.25 ;  /* 0x3e80000018182820 */ /* 0x000fe40000400000 */
[----:B------:R-:W1:Y:S02]  /*0330*/  MUFU.RCP R3, R3 ;  /* 0x0000000300037308 */ /* 0x000e640000001000 */
[----:B------:R-:W-:-:S04]  /*0340*/  @!P0 FMUL R24, R24, 16777216 ;  /* 0x4b80000018188820 */ /* 0x000fc80000400000 */
[----:B------:R-:W-:Y:S01]  /*0350*/  @P1 FMUL R22, R22, 0.25 ;  /* 0x3e80000016161820 */ /* 0x000fe20000400000 */
[----:B------:R-:W-:Y:S01]  /*0360*/  FSEL R14, R18, 1, P4 ;  /* 0x3f800000120e7808 */ /* 0x000fe20002000000 */
[----:B0-----:R-:W-:Y:S02]  /*0370*/  FMUL R2, R2, R5 ;  /* 0x0000000502027220 */ /* 0x001fe40000400000 */
[----:B------:R-:W-:Y:S01]  /*0380*/  @!P6 FMUL R22, R22, 16777216 ;  /* 0x4b8000001616e820 */ /* 0x000fe20000400000 */
[----:B------:R-:W4:Y:S01]  /*0390*/  LDG.E.128 R4, desc[UR4][R26.64] ;  /* 0x000000041a047981 */ /* 0x000f22000c1e1d00 */
[----:B------:R-:W0:Y:S01]  /*03a0*/  MUFU.RCP R24, R24 ;  /* 0x0000001800187308 */ /* 0x000e220000001000 */
[----:B------:R-:W-:Y:S01]  /*03b0*/  @!P3 FMUL R14, R14, 16777216 ;  /* 0x4b8000000e0eb820 */ /* 0x000fe20000400000 */
[----:B------:R-:W-:-:S06]  /*03c0*/  FSEL R19, R18, 1, P2 ;  /* 0x3f80000012137808 */ /* 0x000fcc0001000000 */
[----:B------:R2:W3:Y:S01]  /*03d0*/  MUFU.RCP R25, R22 ;  /* 0x0000001600197308 */ /* 0x0004e20000001000 */
[----:B------:R-:W-:Y:S01]  /*03e0*/  FSEL R18, R18, 1, P1 ;  /* 0x3f80000012127808 */ /* 0x000fe20000800000 */
[----:B-1----:R-:W-:Y:S02]  /*03f0*/  FMUL R3, R3, R14 ;  /* 0x0000000e03037220 */ /* 0x002fe40000400000 */
[----:B------:R-:W5:Y:S01]  /*0400*/  LDG.E.EL.128 R12, desc[UR4][R12.64] ;  /* 0x000000040c0c7981 */ /* 0x000f62000c2e1d00 */
[----:B------:R-:W-:Y:S01]  /*0410*/  @!P0 FMUL R19, R19, 16777216 ;  /* 0x4b80000013138820 */ /* 0x000fe20000400000 */
[----:B------:R-:W-:-:S03]  /*0420*/  @!P6 FMUL R18, R18, 16777216 ;  /* 0x4b8000001212e820 */ /* 0x000fc60000400000 */
[----:B0-----:R-:W-:Y:S01]  /*0430*/  FMUL R24, R24, R19 ;  /* 0x0000001318187220 */ /* 0x001fe20000400000 */
[----:B--2---:R-:W2:Y:S01]  /*0440*/  LDG.E.EL.128 R20, desc[UR4][R20.64] ;  /* 0x0000000414147981 */ /* 0x004ea2000c2e1d00 */
[----:B---3--:R-:W-:-:S03]  /*0450*/  FMUL R25, R25, R18 ;  /* 0x0000001219197220 */ /* 0x008fc60000400000 */
[----:B------:R-:W2:Y:S01]  /*0460*/  LDG.E.EL.128 R16, desc[UR4][R16.64] ;  /* 0x0000000410107981 */ /* 0x000ea2000c2e1d00 */
[----:B----4-:R-:W-:Y:S01]  /*0470*/  FADD R7, R7, R11 ;  /* 0x0000000b07077221 */ /* 0x010fe20000000000 */
[----:B------:R-:W-:Y:S02]  /*0480*/  FADD R6, R6, R10 ;  /* 0x0000000a06067221 */ /* 0x000fe40000000000 */
[----:B------:R-:W0:Y:S01]  /*0490*/  LDC.64 R10, c[0x0][0x240] ;  /* 0x00009000ff0a7b82 */ /* 0x000e220000000a00 */
[----:B------:R-:W-:Y:S01]  /*04a0*/  FADD R5, R5, R9 ;  /* 0x0000000905057221 */ /* 0x000fe20000000000 */
[----:B------:R-:W-:Y:S01]  /*04b0*/  FADD R4, R4, R8 ;  /* 0x0000000804047221 */ /* 0x000fe20000000000 */
[----:B-----5:R-:W-:Y:S01]  /*04c0*/  FADD R28, -R15, R7 ;  /* 0x000000070f1c7221 */ /* 0x020fe20000000100 */
[----:B------:R-:W-:Y:S01]  /*04d0*/  FADD R15, -R14, R6 ;  /* 0x000000060e0f7221 */ /* 0x000fe20000000100 */
[----:B------:R-:W-:Y:S01]  /*04e0*/  FADD R14, -R13, R5 ;  /* 0x000000050d0e7221 */ /* 0x000fe20000000100 */
[----:B------:R-:W-:Y:S01]  /*04f0*/  FADD R9, -R12, R4 ;  /* 0x000000040c097221 */ /* 0x000fe20000000100 */
[----:B------:R-:W-:Y:S01]  /*0500*/  FMUL R8, R25, R28 ;  /* 0x0000001c19087220 */ /* 0x000fe20000400000 */
[----:B------:R-:W-:Y:S01]  /*0510*/  FMUL R15, R24, R15 ;  /* 0x0000000f180f7220 */ /* 0x000fe20000400000 */
[----:B------:R-:W-:Y:S01]  /*0520*/  FMUL R14, R3, R14 ;  /* 0x0000000e030e7220 */ /* 0x000fe20000400000 */
[----:B------:R-:W-:Y:S01]  /*0530*/  FMUL R9, R2, R9 ;  /* 0x0000000902097220 */ /* 0x000fe20000400000 */
[----:B--2---:R-:W-:Y:S01]  /*0540*/  FFMA R8, R19, R8, R23 ;  /* 0x0000000813087223 */ /* 0x004fe20000000017 */
[----:B------:R-:W-:Y:S01]  /*0550*/  FFMA R15, R18, R15, R22 ;  /* 0x0000000f120f7223 */ /* 0x000fe20000000016 */
[----:B------:R-:W-:Y:S01]  /*0560*/  FFMA R14, R17, R14, R21 ;  /* 0x0000000e110e7223 */ /* 0x000fe20000000015 */
[----:B------:R-:W-:-:S02]  /*0570*/  FFMA R16, R16, R9, R20 ;  /* 0x0000000910107223 */ /* 0x000fc40000000014 */
[----:B------:R-:W-:Y:S02]  /*0580*/  FSETP.GEU.AND P0, PT, R8, RZ, PT ;  /* 0x000000ff0800720b */ /* 0x000fe40003f0e000 */
[C---:B------:R-:W-:Y:S02]  /*0590*/  FSETP.GEU.AND P1, PT, R15.reuse, RZ, PT ;  /* 0x000000ff0f00720b */ /* 0x040fe40003f2e000 */
[----:B------:R-:W-:Y:S02]  /*05a0*/  FSETP.GEU.AND P2, PT, R14, RZ, PT ;  /* 0x000000ff0e00720b */ /* 0x000fe40003f4e000 */
[----:B------:R-:W-:Y:S01]  /*05b0*/  FSETP.GEU.AND P3, PT, R16, RZ, PT ;  /* 0x000000ff1000720b */ /* 0x000fe20003f6e000 */
[----:B0-----:R-:W-:Y:S01]  /*05c0*/  IMAD.WIDE R2, R0, 0x4, R10 ;  /* 0x0000000400027825 */ /* 0x001fe200078e020a */
[----:B------:R-:W-:Y:S02]  /*05d0*/  SEL R11, R8, RZ, P0 ;  /* 0x000000ff080b7207 */ /* 0x000fe40000000000 */
[----:B------:R-:W-:-:S02]  /*05e0*/  SEL R10, R15, RZ, P1 ;  /* 0x000000ff0f0a7207 */ /* 0x000fc40000800000 */
[----:B------:R-:W-:Y:S02]  /*05f0*/  SEL R9, R14, RZ, P2 ;  /* 0x000000ff0e097207 */ /* 0x000fe40001000000 */
[----:B------:R-:W-:Y:S01]  /*0600*/  SEL R8, R16, RZ, P3 ;  /* 0x000000ff10087207 */ /* 0x000fe20001800000 */
[----:B------:R-:W-:Y:S04]  /*0610*/  STG.E.128 desc[UR4][R26.64], R4 ;  /* 0x000000041a007986 */ /* 0x000fe8000c101d04 */
[----:B------:R-:W-:Y:S01]  /*0620*/  STG.E.128 desc[UR4][R2.64], R8 ;  /* 0x0000000802007986 */ /* 0x000fe2000c101d04 */
[----:B------:R-:W-:Y:S05]  /*0630*/  EXIT ;  /* 0x000000000000794d */ /* 0x000fea0003800000 */
.L_x_0:
[----:B------:R-:W-:-:S00]  /*0640*/  BRA `(.L_x_0) ;  /* 0xfffffffc00fc7947 */ /* 0x000fc0000383ffff */
[----:B------:R-:W-:-:S00]  /*0650*/  NOP ;  /* 0x0000000000007918 */ /* 0x000fc00000000000 */
        /* <DEDUP_REMOVED lines=10> */
.L_x_1:


//--------------------- .nv.global.init           --------------------------
	.section	.nv.global.init,"aw",@progbits
.nv.global.init:
	.type		_$_str,@object
	.size		_$_str,(_$_str_$_2 - _$_str)
_$_str:
        /*0000*/ 	.byte	0x5f, 0x5f, 0x43, 0x55, 0x44, 0x41, 0x5f, 0x46, 0x54, 0x5a, 0x00
	.type		_$_str_$_2,@object
	.size		_$_str_$_2,(.L_1 - _$_str_$_2)
_$_str_$_2:
        /*000b*/ 	.byte	0x5f, 0x5f, 0x43, 0x55, 0x44, 0x41, 0x5f, 0x50, 0x52, 0x45, 0x43, 0x5f, 0x53, 0x51, 0x52, 0x54
        /*001b*/ 	.byte	0x00
.L_1:


//--------------------- .nv.constant0.triton_poi_fused__native_batch_norm_legit_no_training_convolution_relu_36 --------------------------
	.section	.nv.constant0.triton_poi_fused__native_batch_norm_legit_no_training_convolution_relu_36,"a",@progbits
	.sectionflags	@""
	.align	4
.nv.constant0.triton_poi_fused__native_batch_norm_legit_no_training_convolution_relu_36:
	.zero		588
